//
// Generated by NVIDIA NVVM Compiler
//
// Compiler Build ID: CL-36424714
// Cuda compilation tools, release 13.0, V13.0.88
// Based on NVVM 20.0.0
//

.version 9.0
.target sm_100
.address_size 64

	// .globl	_Z15MatrixAddKernelPiS_S_ii

.visible .entry _Z15MatrixAddKernelPiS_S_ii(
	.param .u64 .ptr .align 1 _Z15MatrixAddKernelPiS_S_ii_param_0,
	.param .u64 .ptr .align 1 _Z15MatrixAddKernelPiS_S_ii_param_1,
	.param .u64 .ptr .align 1 _Z15MatrixAddKernelPiS_S_ii_param_2,
	.param .u32 _Z15MatrixAddKernelPiS_S_ii_param_3,
	.param .u32 _Z15MatrixAddKernelPiS_S_ii_param_4
)
{
	.reg .pred 	%p<4>;
	.reg .b32 	%r<15>;
	.reg .b64 	%rd<11>;

	ld.param.u64 	%rd1, [_Z15MatrixAddKernelPiS_S_ii_param_0];
	ld.param.u64 	%rd2, [_Z15MatrixAddKernelPiS_S_ii_param_1];
	ld.param.u64 	%rd3, [_Z15MatrixAddKernelPiS_S_ii_param_2];
	ld.param.u32 	%r4, [_Z15MatrixAddKernelPiS_S_ii_param_3];
	ld.param.u32 	%r3, [_Z15MatrixAddKernelPiS_S_ii_param_4];
	mov.u32 	%r5, %ctaid.y;
	mov.u32 	%r6, %ntid.y;
	mov.u32 	%r7, %tid.y;
	mad.lo.s32 	%r1, %r5, %r6, %r7;
	mov.u32 	%r8, %ctaid.x;
	mov.u32 	%r9, %ntid.x;
	mov.u32 	%r10, %tid.x;
	mad.lo.s32 	%r2, %r8, %r9, %r10;
	setp.ge.s32 	%p1, %r1, %r4;
	setp.ge.s32 	%p2, %r2, %r3;
	or.pred  	%p3, %p1, %p2;
	@%p3 bra 	$L__BB0_2;
	cvta.to.global.u64 	%rd4, %rd1;
	cvta.to.global.u64 	%rd5, %rd2;
	cvta.to.global.u64 	%rd6, %rd3;
	mad.lo.s32 	%r11, %r3, %r1, %r2;
	mul.wide.s32 	%rd7, %r11, 4;
	add.s64 	%rd8, %rd4, %rd7;
	ld.global.u32 	%r12, [%rd8];
	add.s64 	%rd9, %rd5, %rd7;
	ld.global.u32 	%r13, [%rd9];
	add.s32 	%r14, %r13, %r12;
	add.s64 	%rd10, %rd6, %rd7;
	st.global.u32 	[%rd10], %r14;
$L__BB0_2:
	ret;

}


// ===== COMPILED SASS (sm_100) =====

	.target	sm_100

	.elftype	@"ET_EXEC"


//--------------------- .note.nv.tkinfo           --------------------------
	.section	.note.nv.tkinfo,"",@"SHT_NOTE"
	.sectionflags	@"SHF_NOTE_NV_TKINFO"
	.tkinfo
        /*0018*/ 	.word	0x00000002
        /*0030*/ 	.string	""
        /*0030*/ 	.string	"ptxas"
        /*0030*/ 	.string	"Cuda compilation tools, release 13.0, V13.0.88"
        /*0030*/ 	.string	"Build cuda_13.0.r13.0/compiler.36424714_0"
        /*0030*/ 	.string	"-arch sm_100 -m 64 "



//--------------------- .note.nv.cuinfo           --------------------------
	.section	.note.nv.cuinfo,"",@"SHT_NOTE"
	.sectionflags	@"SHF_NOTE_NV_CUINFO"
        /*0018*/ 	.short	0x0002
        /*001a*/ 	.short	0x0064
        /*001c*/ 	.short	0x0082
	.zero		2


//--------------------- .nv.info                  --------------------------
	.section	.nv.info,"",@"SHT_CUDA_INFO"
	.align	4


	//----- nvinfo : EIATTR_REGCOUNT
	.align		4
        /*0000*/ 	.byte	0x04, 0x2f
        /*0002*/ 	.short	(.L_1 - .L_0)
	.align		4
.L_0:
        /*0004*/ 	.word	index@(_Z15MatrixAddKernelPiS_S_ii)
        /*0008*/ 	.word	0x0000000c


	//----- nvinfo : EIATTR_FRAME_SIZE
	.align		4
.L_1:
        /*000c*/ 	.byte	0x04, 0x11
        /*000e*/ 	.short	(.L_3 - .L_2)
	.align		4
.L_2:
        /*0010*/ 	.word	index@(_Z15MatrixAddKernelPiS_S_ii)
        /*0014*/ 	.word	0x00000000


	//----- nvinfo : EIATTR_MIN_STACK_SIZE
	.align		4
.L_3:
        /*0018*/ 	.byte	0x04, 0x12
        /*001a*/ 	.short	(.L_5 - .L_4)
	.align		4
.L_4:
        /*001c*/ 	.word	index@(_Z15MatrixAddKernelPiS_S_ii)
        /*0020*/ 	.word	0x00000000
.L_5:


//--------------------- .nv.compat                --------------------------
	.section	.nv.compat,"",@"SHT_CUDA_COMPAT_INFO"
	.align	4
        /*0000*/ 	.byte	0x02, 0x09, 0x00, 0x00, 0x02, 0x02, 0x01, 0x00, 0x02, 0x05, 0x05, 0x00, 0x03, 0x07, 0x01, 0x01
        /*0010*/ 	.byte	0x02, 0x03, 0x00, 0x00, 0x02, 0x06, 0x01, 0x00, 0x04, 0x0b, 0x08, 0x00, 0x09, 0x00, 0x00, 0x00
        /*0020*/ 	.byte	0x00, 0x00, 0x00, 0x00


//--------------------- .nv.info._Z15MatrixAddKernelPiS_S_ii --------------------------
	.section	.nv.info._Z15MatrixAddKernelPiS_S_ii,"",@"SHT_CUDA_INFO"
	.sectionflags	@""
	.align	4


	//----- nvinfo : EIATTR_CUDA_API_VERSION
	.align		4
        /*0000*/ 	.byte	0x04, 0x37
        /*0002*/ 	.short	(.L_7 - .L_6)
.L_6:
        /*0004*/ 	.word	0x00000082


	//----- nvinfo : EIATTR_KPARAM_INFO
	.align		4
.L_7:
        /*0008*/ 	.byte	0x04, 0x17
        /*000a*/ 	.short	(.L_9 - .L_8)
.L_8:
        /*000c*/ 	.word	0x00000000
        /*0010*/ 	.short	0x0004
        /*0012*/ 	.short	0x001c
        /*0014*/ 	.byte	0x00, 0xf0, 0x11, 0x00


	//----- nvinfo : EIATTR_KPARAM_INFO
	.align		4
.L_9:
        /*0018*/ 	.byte	0x04, 0x17
        /*001a*/ 	.short	(.L_11 - .L_10)
.L_10:
        /*001c*/ 	.word	0x00000000
        /*0020*/ 	.short	0x0003
        /*0022*/ 	.short	0x0018
        /*0024*/ 	.byte	0x00, 0xf0, 0x11, 0x00


	//----- nvinfo : EIATTR_KPARAM_INFO
	.align		4
.L_11:
        /*0028*/ 	.byte	0x04, 0x17
        /*002a*/ 	.short	(.L_13 - .L_12)
.L_12:
        /*002c*/ 	.word	0x00000000
        /*0030*/ 	.short	0x0002
        /*0032*/ 	.short	0x0010
        /*0034*/ 	.byte	0x00, 0xf5, 0x21, 0x00


	//----- nvinfo : EIATTR_KPARAM_INFO
	.align		4
.L_13:
        /*0038*/ 	.byte	0x04, 0x17
        /*003a*/ 	.short	(.L_15 - .L_14)
.L_14:
        /*003c*/ 	.word	0x00000000
        /*0040*/ 	.short	0x0001
        /*0042*/ 	.short	0x0008
        /*0044*/ 	.byte	0x00, 0xf5, 0x21, 0x00


	//----- nvinfo : EIATTR_KPARAM_INFO
	.align		4
.L_15:
        /*0048*/ 	.byte	0x04, 0x17
        /*004a*/ 	.short	(.L_17 - .L_16)
.L_16:
        /*004c*/ 	.word	0x00000000
        /*0050*/ 	.short	0x0000
        /*0052*/ 	.short	0x0000
        /*0054*/ 	.byte	0x00, 0xf5, 0x21, 0x00


	//----- nvinfo : EIATTR_SPARSE_MMA_MASK
	.align		4
.L_17:
        /*0058*/ 	.byte	0x03, 0x50
        /*005a*/ 	.short	0x0000


	//----- nvinfo : EIATTR_MAXREG_COUNT
	.align		4
        /*005c*/ 	.byte	0x03, 0x1b
        /*005e*/ 	.short	0x00ff


	//----- nvinfo : EIATTR_MERCURY_ISA_VERSION
	.align		4
        /*0060*/ 	.byte	0x03, 0x5f
        /*0062*/ 	.short	0x0101


	//----- nvinfo : EIATTR_VRC_CTA_INIT_COUNT
	.align		4
        /*0064*/ 	.byte	0x02, 0x4a
	.zero		1
	.zero		1


	//----- nvinfo : EIATTR_EXIT_INSTR_OFFSETS
	.align		4
        /*0068*/ 	.byte	0x04, 0x1c
        /*006a*/ 	.short	(.L_19 - .L_18)


	//   ....[0]....
.L_18:
        /*006c*/ 	.word	0x000000c0


	//   ....[1]....
        /*0070*/ 	.word	0x00000190


	//----- nvinfo : EIATTR_CBANK_PARAM_SIZE
	.align		4
.L_19:
        /*0074*/ 	.byte	0x03, 0x19
        /*0076*/ 	.short	0x0020


	//----- nvinfo : EIATTR_PARAM_CBANK
	.align		4
        /*0078*/ 	.byte	0x04, 0x0a
        /*007a*/ 	.short	(.L_21 - .L_20)
	.align		4
.L_20:
        /*007c*/ 	.word	index@(.nv.constant0._Z15MatrixAddKernelPiS_S_ii)
        /*0080*/ 	.short	0x0380
        /*0082*/ 	.short	0x0020


	//----- nvinfo : EIATTR_SW_WAR
	.align		4
.L_21:
        /*0084*/ 	.byte	0x04, 0x36
        /*0086*/ 	.short	(.L_23 - .L_22)
.L_22:
        /*0088*/ 	.word	0x00000008
.L_23:


//--------------------- .nv.callgraph             --------------------------
	.section	.nv.callgraph,"",@"SHT_CUDA_CALLGRAPH"
	.align	4
	.sectionentsize	8
	.align		4
        /*0000*/ 	.word	0x00000000
	.align		4
        /*0004*/ 	.word	0xffffffff
	.align		4
        /*0008*/ 	.word	0x00000000
	.align		4
        /*000c*/ 	.word	0xfffffffe
	.align		4
        /*0010*/ 	.word	0x00000000
	.align		4
        /*0014*/ 	.word	0xfffffffd
	.align		4
        /*0018*/ 	.word	0x00000000
	.align		4
        /*001c*/ 	.word	0xfffffffc


//--------------------- .text._Z15MatrixAddKernelPiS_S_ii --------------------------
	.section	.text._Z15MatrixAddKernelPiS_S_ii,"ax",@progbits
	.align	128
        .global         _Z15MatrixAddKernelPiS_S_ii
        .type           _Z15MatrixAddKernelPiS_S_ii,@function
        .size           _Z15MatrixAddKernelPiS_S_ii,(.L_x_1 - _Z15MatrixAddKernelPiS_S_ii)
        .other          _Z15MatrixAddKernelPiS_S_ii,@"STO_CUDA_ENTRY STV_DEFAULT"
_Z15MatrixAddKernelPiS_S_ii:
.text._Z15MatrixAddKernelPiS_S_ii:
[----:B------:R-:W-:Y:S01]  /*0000*/  LDC R1, c[0x0][0x37c] ;  /* 0x0000df00ff017b82 */ /* 0x000fe20000000800 */
[----:B------:R-:W0:Y:S07]  /*0010*/  S2R R2, SR_TID.X ;  /* 0x0000000000027919 */ /* 0x000e2e0000002100 */
[----:B------:R-:W1:Y:S01]  /*0020*/  LDC R0, c[0x0][0x364] ;  /* 0x0000d900ff007b82 */ /* 0x000e620000000800 */
[----:B------:R-:W2:Y:S01]  /*0030*/  LDCU.64 UR6, c[0x0][0x398] ;  /* 0x00007300ff0677ac */ /* 0x000ea20008000a00 */
[----:B------:R-:W1:Y:S06]  /*0040*/  S2R R3, SR_TID.Y ;  /* 0x0000000000037919 */ /* 0x000e6c0000002200 */
[----:B------:R-:W0:Y:S08]  /*0050*/  S2UR UR5, SR_CTAID.X ;  /* 0x00000000000579c3 */ /* 0x000e300000002500 */
[----:B------:R-:W0:Y:S08]  /*0060*/  LDC R7, c[0x0][0x360] ;  /* 0x0000d800ff077b82 */ /* 0x000e300000000800 */
[----:B------:R-:W1:Y:S01]  /*0070*/  S2UR UR4, SR_CTAID.Y ;  /* 0x00000000000479c3 */ /* 0x000e620000002600 */
[----:B0-----:R-:W-:-:S05]  /*0080*/  IMAD R7, R7, UR5, R2 ;  /* 0x0000000507077c24 */ /* 0x001fca000f8e0202 */
[----:B--2---:R-:W-:Y:S01]  /*0090*/  ISETP.GE.AND P0, PT, R7, UR7, PT ;  /* 0x0000000707007c0c */ /* 0x004fe2000bf06270 */
[----:B-1----:R-:W-:-:S05]  /*00a0*/  IMAD R0, R0, UR4, R3 ;  /* 0x0000000400007c24 */ /* 0x002fca000f8e0203 */
[----:B------:R-:W-:-:S13]  /*00b0*/  ISETP.GE.OR P0, PT, R0, UR6, P0 ;  /* 0x0000000600007c0c */ /* 0x000fda0008706670 */
[----:B------:R-:W-:Y:S05]  /*00c0*/  @P0 EXIT ;  /* 0x000000000000094d */ /* 0x000fea0003800000 */
[----:B------:R-:W0:Y:S01]  /*00d0*/  LDC.64 R2, c[0x0][0x380] ;  /* 0x0000e000ff027b82 */ /* 0x000e220000000a00 */
[----:B------:R-:W1:Y:S01]  /*00e0*/  LDCU.64 UR4, c[0x0][0x358] ;  /* 0x00006b00ff0477ac */ /* 0x000e620008000a00 */
[----:B------:R-:W-:-:S06]  /*00f0*/  IMAD R9, R0, UR7, R7 ;  /* 0x0000000700097c24 */ /* 0x000fcc000f8e0207 */
[----:B------:R-:W2:Y:S08]  /*0100*/  LDC.64 R4, c[0x0][0x388] ;  /* 0x0000e200ff047b82 */ /* 0x000eb00000000a00 */
[----:B------:R-:W3:Y:S01]  /*0110*/  LDC.64 R6, c[0x0][0x390] ;  /* 0x0000e400ff067b82 */ /* 0x000ee20000000a00 */
[----:B0-----:R-:W-:-:S06]  /*0120*/  IMAD.WIDE R2, R9, 0x4, R2 ;  /* 0x0000000409027825 */ /* 0x001fcc00078e0202 */
[----:B-1----:R-:W4:Y:S01]  /*0130*/  LDG.E R2, desc[UR4][R2.64] ;  /* 0x0000000402027981 */ /* 0x002f22000c1e1900 */
[----:B--2---:R-:W-:-:S06]  /*0140*/  IMAD.WIDE R4, R9, 0x4, R4 ;  /* 0x0000000409047825 */ /* 0x004fcc00078e0204 */
[----:B------:R-:W4:Y:S01]  /*0150*/  LDG.E R5, desc[UR4][R4.64] ;  /* 0x0000000404057981 */ /* 0x000f22000c1e1900 */
[----:B---3--:R-:W-:Y:S01]  /*0160*/  IMAD.WIDE R6, R9, 0x4, R6 ;  /* 0x0000000409067825 */ /* 0x008fe200078e0206 */
[----:B----4-:R-:W-:-:S05]  /*0170*/  IADD3 R9, PT, PT, R2, R5, RZ ;  /* 0x0000000502097210 */ /* 0x010fca0007ffe0ff */
[----:B------:R-:W-:Y:S01]  /*0180*/  STG.E desc[UR4][R6.64], R9 ;  /* 0x0000000906007986 */ /* 0x000fe2000c101904 */
[----:B------:R-:W-:Y:S05]  /*0190*/  EXIT ;  /* 0x000000000000794d */ /* 0x000fea0003800000 */
.L_x_0:
[----:B------:R-:W-:-:S00]  /*01a0*/  BRA `(.L_x_0) ;  /* 0xfffffffc00fc7947 */ /* 0x000fc0000383ffff */
[----:B------:R-:W-:-:S00]  /*01b0*/  NOP ;  /* 0x0000000000007918 */ /* 0x000fc00000000000 */
        /* <DEDUP_REMOVED lines=12> */
.L_x_1:


//--------------------- .nv.shared.reserved.0     --------------------------
	.section	.nv.shared.reserved.0,"aw",@nobits
	.weak		__nv_reservedSMEM_offset_0_alias
	.size		__nv_reservedSMEM_offset_0_alias, 0, 64
	.other		__nv_reservedSMEM_offset_0_alias,@"STO_CUDA_RESERVED_SHARED STV_DEFAULT"
__nv_reservedSMEM_offset_0_alias:
	.zero		0
	.zero		64


//--------------------- .nv.constant0._Z15MatrixAddKernelPiS_S_ii --------------------------
	.section	.nv.constant0._Z15MatrixAddKernelPiS_S_ii,"a",@progbits
	.sectionflags	@""
	.align	4
.nv.constant0._Z15MatrixAddKernelPiS_S_ii:
	.zero		928


//--------------------- SYMBOLS --------------------------

	.type		.nv.reservedSmem.offset0,@object
	.size		.nv.reservedSmem.offset0,0x4
